	.headerflags	@"EF_CUDA_TEXMODE_UNIFIED EF_CUDA_64BIT_ADDRESS EF_CUDA_ACCELERATORS EF_CUDA_SM90 EF_CUDA_VIRTUAL_SM(EF_CUDA_SM90)"
	.elftype	@"ET_EXEC"


//--------------------- .nv.info                  --------------------------
	.section	.nv.info,"",@"SHT_CUDA_INFO"
	.align	4


	//----- nvinfo : EIATTR_REGCOUNT
	.align		4
        /*0000*/ 	.byte	0x04, 0x2f
        /*0002*/ 	.short	(.L_1 - .L_0)
	.align		4
.L_0:
        /*0004*/ 	.word	index@(triton_poi_fused_mean_32)
        /*0008*/ 	.word	0x00000016


	//----- nvinfo : EIATTR_MIN_STACK_SIZE
	.align		4
.L_1:
        /*000c*/ 	.byte	0x04, 0x12
        /*000e*/ 	.short	(.L_3 - .L_2)
	.align		4
.L_2:
        /*0010*/ 	.word	index@(triton_poi_fused_mean_32)
        /*0014*/ 	.word	0x00000000


	//----- nvinfo : EIATTR_FRAME_SIZE
	.align		4
.L_3:
        /*0018*/ 	.byte	0x04, 0x11
        /*001a*/ 	.short	(.L_5 - .L_4)
	.align		4
.L_4:
        /*001c*/ 	.word	index@(triton_poi_fused_mean_32)
        /*0020*/ 	.word	0x00000000


	//----- nvinfo : EIATTR_MIN_STACK_SIZE
	.align		4
.L_5:
        /*0024*/ 	.byte	0x04, 0x12
        /*0026*/ 	.short	(.L_7 - .L_6)
	.align		4
.L_6:
        /*0028*/ 	.word	index@(triton_poi_fused_mean_32)
        /*002c*/ 	.word	0x00000000
.L_7:


//--------------------- .nv.info.triton_poi_fused_mean_32 --------------------------
	.section	.nv.info.triton_poi_fused_mean_32,"",@"SHT_CUDA_INFO"
	.sectionflags	@""
	.align	4


	//----- nvinfo : EIATTR_CUDA_API_VERSION
	.align		4
        /*0000*/ 	.byte	0x04, 0x37
        /*0002*/ 	.short	(.L_9 - .L_8)
.L_8:
        /*0004*/ 	.word	0x0000007c


	//----- nvinfo : EIATTR_KPARAM_INFO
	.align		4
.L_9:
        /*0008*/ 	.byte	0x04, 0x17
        /*000a*/ 	.short	(.L_11 - .L_10)
.L_10:
        /*000c*/ 	.word	0x00000000
        /*0010*/ 	.short	0x0002
        /*0012*/ 	.short	0x0010
        /*0014*/ 	.byte	0x00, 0xf0, 0x11, 0x00


	//----- nvinfo : EIATTR_KPARAM_INFO
	.align		4
.L_11:
        /*0018*/ 	.byte	0x04, 0x17
        /*001a*/ 	.short	(.L_13 - .L_12)
.L_12:
        /*001c*/ 	.word	0x00000000
        /*0020*/ 	.short	0x0001
        /*0022*/ 	.short	0x0008
        /*0024*/ 	.byte	0x00, 0xf4, 0x21, 0x00


	//----- nvinfo : EIATTR_KPARAM_INFO
	.align		4
.L_13:
        /*0028*/ 	.byte	0x04, 0x17
        /*002a*/ 	.short	(.L_15 - .L_14)
.L_14:
        /*002c*/ 	.word	0x00000000
        /*0030*/ 	.short	0x0000
        /*0032*/ 	.short	0x0000
        /*0034*/ 	.byte	0x00, 0xf4, 0x21, 0x00


	//----- nvinfo : EIATTR_SPARSE_MMA_MASK
	.align		4
.L_15:
        /*0038*/ 	.byte	0x03, 0x50
        /*003a*/ 	.short	0x0000


	//----- nvinfo : EIATTR_MAXREG_COUNT
	.align		4
        /*003c*/ 	.byte	0x03, 0x1b
        /*003e*/ 	.short	0x00ff


	//----- nvinfo : EIATTR_EXIT_INSTR_OFFSETS
	.align		4
        /*0040*/ 	.byte	0x04, 0x1c
        /*0042*/ 	.short	(.L_17 - .L_16)


	//   ....[0]....
.L_16:
        /*0044*/ 	.word	0x00000250


	//   ....[1]....
        /*0048*/ 	.word	0x00000290


	//----- nvinfo : EIATTR_REQNTID
	.align		4
.L_17:
        /*004c*/ 	.byte	0x04, 0x10
        /*004e*/ 	.short	(.L_19 - .L_18)
.L_18:
        /*0050*/ 	.word	0x00000080
        /*0054*/ 	.word	0x00000001
        /*0058*/ 	.word	0x00000001


	//----- nvinfo : EIATTR_CBANK_PARAM_SIZE
	.align		4
.L_19:
        /*005c*/ 	.byte	0x03, 0x19
        /*005e*/ 	.short	0x0014


	//----- nvinfo : EIATTR_PARAM_CBANK
	.align		4
        /*0060*/ 	.byte	0x04, 0x0a
        /*0062*/ 	.short	(.L_21 - .L_20)
	.align		4
.L_20:
        /*0064*/ 	.word	index@(.nv.constant0.triton_poi_fused_mean_32)
        /*0068*/ 	.short	0x0210
        /*006a*/ 	.short	0x0014


	//----- nvinfo : EIATTR_SW_WAR
	.align		4
.L_21:
        /*006c*/ 	.byte	0x04, 0x36
        /*006e*/ 	.short	(.L_23 - .L_22)
.L_22:
        /*0070*/ 	.word	0x00000008
.L_23:


//--------------------- .nv.callgraph             --------------------------
	.section	.nv.callgraph,"",@"SHT_CUDA_CALLGRAPH"
	.align	4
	.sectionentsize	8
	.align		4
        /*0000*/ 	.word	0x00000000
	.align		4
        /*0004*/ 	.word	0xffffffff
	.align		4
        /*0008*/ 	.word	0x00000000
	.align		4
        /*000c*/ 	.word	0xfffffffe
	.align		4
        /*0010*/ 	.word	0x00000000
	.align		4
        /*0014*/ 	.word	0xfffffffd
	.align		4
        /*0018*/ 	.word	0x00000000
	.align		4
        /*001c*/ 	.word	0xfffffffc


//--------------------- .text.triton_poi_fused_mean_32 --------------------------
	.section	.text.triton_poi_fused_mean_32,"ax",@progbits
	.align	128
        .global         triton_poi_fused_mean_32
        .type           triton_poi_fused_mean_32,@function
        .size           triton_poi_fused_mean_32,(.L_x_1 - triton_poi_fused_mean_32)
        .other          triton_poi_fused_mean_32,@"STO_CUDA_ENTRY STV_DEFAULT"
triton_poi_fused_mean_32:
.text.triton_poi_fused_mean_32:
[----:B------:R-:W0:Y:S02]  /*0000*/  LDC R1, c[0x0][0x28] ;  /* 0x00000a00ff017b82 */ /* 0x000e240000000800 */
[----:B------:R-:W1:Y:S01]  /*0010*/  S2R R0, SR_TID.X ;  /* 0x0000000000007919 */ /* 0x000e620000002100 */
[----:B------:R-:W-:Y:S01]  /*0020*/  CS2R R6, SRZ ;  /* 0x0000000000067805 */ /* 0x000fe2000001ff00 */
[----:B------:R-:W-:Y:S01]  /*0030*/  ULDC.64 UR4, c[0x0][0x208] ;  /* 0x0000820000047ab9 */ /* 0x000fe20000000a00 */
[----:B------:R-:W2:Y:S01]  /*0040*/  S2R R3, SR_CTAID.X ;  /* 0x0000000000037919 */ /* 0x000ea20000002500 */
[----:B-1----:R-:W-:-:S04]  /*0050*/  SHF.L.U32 R0, R0, 0x1, RZ ;  /* 0x0000000100007819 */ /* 0x002fc800000006ff */
[----:B------:R-:W-:-:S04]  /*0060*/  LOP3.LUT R0, R0, 0xfe, RZ, 0xc0, !PT ;  /* 0x000000fe00007812 */ /* 0x000fc800078ec0ff */
[----:B--2---:R-:W-:Y:S02]  /*0070*/  LEA R0, R3, R0, 0x8 ;  /* 0x0000000003007211 */ /* 0x004fe400078e40ff */
[----:B------:R-:W1:Y:S02]  /*0080*/  LDC.64 R2, c[0x0][0x210] ;  /* 0x00008400ff027b82 */ /* 0x000e640000000a00 */
[C---:B------:R-:W-:Y:S01]  /*0090*/  ISETP.GE.AND P0, PT, R0.reuse, 0x180, PT ;  /* 0x000001800000780c */ /* 0x040fe20003f06270 */
[----:B------:R-:W-:-:S05]  /*00a0*/  IMAD.HI R4, R0, 0x2aaaaaab, RZ ;  /* 0x2aaaaaab00047827 */ /* 0x000fca00078e02ff */
[----:B------:R-:W-:-:S04]  /*00b0*/  SHF.R.U32.HI R5, RZ, 0x1f, R4 ;  /* 0x0000001fff057819 */ /* 0x000fc80000011604 */
[----:B------:R-:W-:-:S05]  /*00c0*/  LEA.HI.SX32 R5, R4, R5, 0x1c ;  /* 0x0000000504057211 */ /* 0x000fca00078fe2ff */
[----:B------:R-:W-:-:S04]  /*00d0*/  IMAD R4, R5, -0x60, R0 ;  /* 0xffffffa005047824 */ /* 0x000fc800078e0200 */
[----:B------:R-:W-:Y:S01]  /*00e0*/  IMAD R9, R5, 0x180, R4 ;  /* 0x0000018005097824 */ /* 0x000fe200078e0204 */
[----:B------:R-:W-:-:S03]  /*00f0*/  CS2R R4, SRZ ;  /* 0x0000000000047805 */ /* 0x000fc6000001ff00 */
[--C-:B-1----:R-:W-:Y:S01]  /*0100*/  IMAD.WIDE R10, R9, 0x4, R2.reuse ;  /* 0x00000004090a7825 */ /* 0x102fe200078e0202 */
[----:B------:R-:W-:Y:S02]  /*0110*/  IADD3 R13, R9, 0x60, RZ ;  /* 0x00000060090d7810 */ /* 0x000fe40007ffe0ff */
[----:B------:R-:W-:Y:S02]  /*0120*/  IADD3 R15, R9, 0xc0, RZ ;  /* 0x000000c0090f7810 */ /* 0x000fe40007ffe0ff */
[----:B------:R-:W-:Y:S01]  /*0130*/  IADD3 R17, R9, 0x120, RZ ;  /* 0x0000012009117810 */ /* 0x000fe20007ffe0ff */
[--C-:B------:R-:W-:Y:S01]  /*0140*/  IMAD.WIDE R12, R13, 0x4, R2.reuse ;  /* 0x000000040d0c7825 */ /* 0x100fe200078e0202 */
[----:B------:R-:W-:Y:S01]  /*0150*/  CS2R R8, SRZ ;  /* 0x0000000000087805 */ /* 0x000fe2000001ff00 */
[----:B------:R1:W2:Y:S02]  /*0160*/  @!P0 LDG.E.64 R4, desc[UR4][R10.64] ;  /* 0x000000040a048981 */ /* 0x0002a4000c1e1b00 */
[----:B------:R-:W-:-:S02]  /*0170*/  IMAD.WIDE R14, R15, 0x4, R2 ;  /* 0x000000040f0e7825 */ /* 0x000fc400078e0202 */
[----:B------:R-:W2:Y:S02]  /*0180*/  @!P0 LDG.E.64 R6, desc[UR4][R12.64] ;  /* 0x000000040c068981 */ /* 0x000ea4000c1e1b00 */
[----:B------:R-:W-:Y:S01]  /*0190*/  IMAD.WIDE R2, R17, 0x4, R2 ;  /* 0x0000000411027825 */ /* 0x000fe200078e0202 */
[----:B------:R-:W-:Y:S01]  /*01a0*/  CS2R R16, SRZ ;  /* 0x0000000000107805 */ /* 0x000fe2000001ff00 */
[----:B------:R-:W3:Y:S01]  /*01b0*/  @!P0 LDG.E.64 R8, desc[UR4][R14.64] ;  /* 0x000000040e088981 */ /* 0x000ee2000c1e1b00 */
[----:B-1----:R-:W1:Y:S04]  /*01c0*/  LDC.64 R10, c[0x0][0x218] ;  /* 0x00008600ff0a7b82 */ /* 0x002e680000000a00 */
[----:B------:R-:W4:Y:S01]  /*01d0*/  @!P0 LDG.E.64 R16, desc[UR4][R2.64] ;  /* 0x0000000402108981 */ /* 0x000f22000c1e1b00 */
[----:B--2---:R-:W-:Y:S01]  /*01e0*/  FADD R19, R6, R4 ;  /* 0x0000000406137221 */ /* 0x004fe20000000000 */
[----:B------:R-:W-:-:S03]  /*01f0*/  FADD R4, R7, R5 ;  /* 0x0000000507047221 */ /* 0x000fc60000000000 */
[----:B---3--:R-:W-:Y:S01]  /*0200*/  FADD R19, R19, R8 ;  /* 0x0000000813137221 */ /* 0x008fe20000000000 */
[----:B------:R-:W-:Y:S01]  /*0210*/  FADD R6, R4, R9 ;  /* 0x0000000904067221 */ /* 0x000fe20000000000 */
[----:B-1----:R-:W-:-:S04]  /*0220*/  IMAD.WIDE R4, R0, 0x4, R10 ;  /* 0x0000000400047825 */ /* 0x002fc800078e020a */
[----:B----4-:R-:W-:Y:S01]  /*0230*/  FADD R16, R19, R16 ;  /* 0x0000001013107221 */ /* 0x010fe20000000000 */
[----:B------:R-:W-:Y:S01]  /*0240*/  FADD R6, R6, R17 ;  /* 0x0000001106067221 */ /* 0x000fe20000000000 */
[----:B------:R-:W-:Y:S06]  /*0250*/  @P0 EXIT ;  /* 0x000000000000094d */ /* 0x000fec0003800000 */
[----:B------:R-:W-:Y:S01]  /*0260*/  FMUL R16, R16, 0.25 ;  /* 0x3e80000010107820 */ /* 0x000fe20000400000 */
[----:B------:R-:W-:-:S05]  /*0270*/  FMUL R17, R6, 0.25 ;  /* 0x3e80000006117820 */ /* 0x000fca0000400000 */
[----:B------:R-:W-:Y:S01]  /*0280*/  STG.E.64 desc[UR4][R4.64], R16 ;  /* 0x0000001004007986 */ /* 0x000fe2000c101b04 */
[----:B------:R-:W-:Y:S05]  /*0290*/  EXIT ;  /* 0x000000000000794d */ /* 0x000fea0003800000 */
.L_x_0:
[----:B------:R-:W-:-:S00]  /*02a0*/  BRA `(.L_x_0) ;  /* 0xfffffffc00fc7947 */ /* 0x000fc0000383ffff */
[----:B------:R-:W-:-:S00]  /*02b0*/  NOP ;  /* 0x0000000000007918 */ /* 0x000fc00000000000 */
        /* <DEDUP_REMOVED lines=12> */
.L_x_1:


//--------------------- .nv.constant0.triton_poi_fused_mean_32 --------------------------
	.section	.nv.constant0.triton_poi_fused_mean_32,"a",@progbits
	.sectionflags	@""
	.align	4
.nv.constant0.triton_poi_fused_mean_32:
	.zero		548
